//
// Generated by NVIDIA NVVM Compiler
//
// Compiler Build ID: CL-36424714
// Cuda compilation tools, release 13.0, V13.0.88
// Based on NVVM 20.0.0
//

.version 9.0
.target sm_100
.address_size 64

	// .globl	_Z4Fan2PfS_S_ii

.visible .entry _Z4Fan2PfS_S_ii(
	.param .u64 .ptr .align 1 _Z4Fan2PfS_S_ii_param_0,
	.param .u64 .ptr .align 1 _Z4Fan2PfS_S_ii_param_1,
	.param .u64 .ptr .align 1 _Z4Fan2PfS_S_ii_param_2,
	.param .u32 _Z4Fan2PfS_S_ii_param_3,
	.param .u32 _Z4Fan2PfS_S_ii_param_4
)
{


	ret;

}


// ===== COMPILED SASS (sm_100) =====

	.target	sm_100

	.elftype	@"ET_EXEC"


//--------------------- .note.nv.tkinfo           --------------------------
	.section	.note.nv.tkinfo,"",@"SHT_NOTE"
	.sectionflags	@"SHF_NOTE_NV_TKINFO"
	.tkinfo
        /*0018*/ 	.word	0x00000002
        /*0030*/ 	.string	""
        /*0030*/ 	.string	"ptxas"
        /*0030*/ 	.string	"Cuda compilation tools, release 13.0, V13.0.88"
        /*0030*/ 	.string	"Build cuda_13.0.r13.0/compiler.36424714_0"
        /*0030*/ 	.string	"-arch sm_100 -m 64 "



//--------------------- .note.nv.cuinfo           --------------------------
	.section	.note.nv.cuinfo,"",@"SHT_NOTE"
	.sectionflags	@"SHF_NOTE_NV_CUINFO"
        /*0018*/ 	.short	0x0002
        /*001a*/ 	.short	0x0064
        /*001c*/ 	.short	0x0082
	.zero		2


//--------------------- .nv.info                  --------------------------
	.section	.nv.info,"",@"SHT_CUDA_INFO"
	.align	4


	//----- nvinfo : EIATTR_REGCOUNT
	.align		4
        /*0000*/ 	.byte	0x04, 0x2f
        /*0002*/ 	.short	(.L_1 - .L_0)
	.align		4
.L_0:
        /*0004*/ 	.word	index@(_Z4Fan2PfS_S_ii)
        /*0008*/ 	.word	0x00000004


	//----- nvinfo : EIATTR_FRAME_SIZE
	.align		4
.L_1:
        /*000c*/ 	.byte	0x04, 0x11
        /*000e*/ 	.short	(.L_3 - .L_2)
	.align		4
.L_2:
        /*0010*/ 	.word	index@(_Z4Fan2PfS_S_ii)
        /*0014*/ 	.word	0x00000000


	//----- nvinfo : EIATTR_MIN_STACK_SIZE
	.align		4
.L_3:
        /*0018*/ 	.byte	0x04, 0x12
        /*001a*/ 	.short	(.L_5 - .L_4)
	.align		4
.L_4:
        /*001c*/ 	.word	index@(_Z4Fan2PfS_S_ii)
        /*0020*/ 	.word	0x00000000
.L_5:


//--------------------- .nv.compat                --------------------------
	.section	.nv.compat,"",@"SHT_CUDA_COMPAT_INFO"
	.align	4
        /*0000*/ 	.byte	0x02, 0x09, 0x00, 0x00, 0x02, 0x02, 0x01, 0x00, 0x02, 0x05, 0x05, 0x00, 0x03, 0x07, 0x01, 0x01
        /*0010*/ 	.byte	0x02, 0x03, 0x00, 0x00, 0x02, 0x06, 0x01, 0x00, 0x04, 0x0b, 0x08, 0x00, 0x09, 0x00, 0x00, 0x00
        /*0020*/ 	.byte	0x00, 0x00, 0x00, 0x00


//--------------------- .nv.info._Z4Fan2PfS_S_ii  --------------------------
	.section	.nv.info._Z4Fan2PfS_S_ii,"",@"SHT_CUDA_INFO"
	.sectionflags	@""
	.align	4


	//----- nvinfo : EIATTR_CUDA_API_VERSION
	.align		4
        /*0000*/ 	.byte	0x04, 0x37
        /*0002*/ 	.short	(.L_7 - .L_6)
.L_6:
        /*0004*/ 	.word	0x00000082


	//----- nvinfo : EIATTR_KPARAM_INFO
	.align		4
.L_7:
        /*0008*/ 	.byte	0x04, 0x17
        /*000a*/ 	.short	(.L_9 - .L_8)
.L_8:
        /*000c*/ 	.word	0x00000000
        /*0010*/ 	.short	0x0004
        /*0012*/ 	.short	0x001c
        /*0014*/ 	.byte	0x00, 0xf0, 0x11, 0x00


	//----- nvinfo : EIATTR_KPARAM_INFO
	.align		4
.L_9:
        /*0018*/ 	.byte	0x04, 0x17
        /*001a*/ 	.short	(.L_11 - .L_10)
.L_10:
        /*001c*/ 	.word	0x00000000
        /*0020*/ 	.short	0x0003
        /*0022*/ 	.short	0x0018
        /*0024*/ 	.byte	0x00, 0xf0, 0x11, 0x00


	//----- nvinfo : EIATTR_KPARAM_INFO
	.align		4
.L_11:
        /*0028*/ 	.byte	0x04, 0x17
        /*002a*/ 	.short	(.L_13 - .L_12)
.L_12:
        /*002c*/ 	.word	0x00000000
        /*0030*/ 	.short	0x0002
        /*0032*/ 	.short	0x0010
        /*0034*/ 	.byte	0x00, 0xf5, 0x21, 0x00


	//----- nvinfo : EIATTR_KPARAM_INFO
	.align		4
.L_13:
        /*0038*/ 	.byte	0x04, 0x17
        /*003a*/ 	.short	(.L_15 - .L_14)
.L_14:
        /*003c*/ 	.word	0x00000000
        /*0040*/ 	.short	0x0001
        /*0042*/ 	.short	0x0008
        /*0044*/ 	.byte	0x00, 0xf5, 0x21, 0x00


	//----- nvinfo : EIATTR_KPARAM_INFO
	.align		4
.L_15:
        /*0048*/ 	.byte	0x04, 0x17
        /*004a*/ 	.short	(.L_17 - .L_16)
.L_16:
        /*004c*/ 	.word	0x00000000
        /*0050*/ 	.short	0x0000
        /*0052*/ 	.short	0x0000
        /*0054*/ 	.byte	0x00, 0xf5, 0x21, 0x00


	//----- nvinfo : EIATTR_SPARSE_MMA_MASK
	.align		4
.L_17:
        /*0058*/ 	.byte	0x03, 0x50
        /*005a*/ 	.short	0x0000


	//----- nvinfo : EIATTR_MAXREG_COUNT
	.align		4
        /*005c*/ 	.byte	0x03, 0x1b
        /*005e*/ 	.short	0x00ff


	//----- nvinfo : EIATTR_MERCURY_ISA_VERSION
	.align		4
        /*0060*/ 	.byte	0x03, 0x5f
        /*0062*/ 	.short	0x0101


	//----- nvinfo : EIATTR_VRC_CTA_INIT_COUNT
	.align		4
        /*0064*/ 	.byte	0x02, 0x4a
	.zero		1
	.zero		1


	//----- nvinfo : EIATTR_EXIT_INSTR_OFFSETS
	.align		4
        /*0068*/ 	.byte	0x04, 0x1c
        /*006a*/ 	.short	(.L_19 - .L_18)


	//   ....[0]....
.L_18:
        /*006c*/ 	.word	0x00000010


	//----- nvinfo : EIATTR_CBANK_PARAM_SIZE
	.align		4
.L_19:
        /*0070*/ 	.byte	0x03, 0x19
        /*0072*/ 	.short	0x0020


	//----- nvinfo : EIATTR_PARAM_CBANK
	.align		4
        /*0074*/ 	.byte	0x04, 0x0a
        /*0076*/ 	.short	(.L_21 - .L_20)
	.align		4
.L_20:
        /*0078*/ 	.word	index@(.nv.constant0._Z4Fan2PfS_S_ii)
        /*007c*/ 	.short	0x0380
        /*007e*/ 	.short	0x0020


	//----- nvinfo : EIATTR_SW_WAR
	.align		4
.L_21:
        /*0080*/ 	.byte	0x04, 0x36
        /*0082*/ 	.short	(.L_23 - .L_22)
.L_22:
        /*0084*/ 	.word	0x00000008
.L_23:


//--------------------- .nv.callgraph             --------------------------
	.section	.nv.callgraph,"",@"SHT_CUDA_CALLGRAPH"
	.align	4
	.sectionentsize	8
	.align		4
        /*0000*/ 	.word	0x00000000
	.align		4
        /*0004*/ 	.word	0xffffffff
	.align		4
        /*0008*/ 	.word	0x00000000
	.align		4
        /*000c*/ 	.word	0xfffffffe
	.align		4
        /*0010*/ 	.word	0x00000000
	.align		4
        /*0014*/ 	.word	0xfffffffd
	.align		4
        /*0018*/ 	.word	0x00000000
	.align		4
        /*001c*/ 	.word	0xfffffffc


//--------------------- .text._Z4Fan2PfS_S_ii     --------------------------
	.section	.text._Z4Fan2PfS_S_ii,"ax",@progbits
	.align	128
        .global         _Z4Fan2PfS_S_ii
        .type           _Z4Fan2PfS_S_ii,@function
        .size           _Z4Fan2PfS_S_ii,(.L_x_1 - _Z4Fan2PfS_S_ii)
        .other          _Z4Fan2PfS_S_ii,@"STO_CUDA_ENTRY STV_DEFAULT"
_Z4Fan2PfS_S_ii:
.text._Z4Fan2PfS_S_ii:
[----:B------:R-:W-:Y:S01]  /*0000*/  LDC R1, c[0x0][0x37c] ;  /* 0x0000df00ff017b82 */ /* 0x000fe20000000800 */
[----:B------:R-:W-:Y:S05]  /*0010*/  EXIT ;  /* 0x000000000000794d */ /* 0x000fea0003800000 */
.L_x_0:
[----:B------:R-:W-:-:S00]  /*0020*/  BRA `(.L_x_0) ;  /* 0xfffffffc00fc7947 */ /* 0x000fc0000383ffff */
[----:B------:R-:W-:-:S00]  /*0030*/  NOP ;  /* 0x0000000000007918 */ /* 0x000fc00000000000 */
        /* <DEDUP_REMOVED lines=12> */
.L_x_1:


//--------------------- .nv.shared.reserved.0     --------------------------
	.section	.nv.shared.reserved.0,"aw",@nobits
	.weak		__nv_reservedSMEM_offset_0_alias
	.size		__nv_reservedSMEM_offset_0_alias, 0, 64
	.other		__nv_reservedSMEM_offset_0_alias,@"STO_CUDA_RESERVED_SHARED STV_DEFAULT"
__nv_reservedSMEM_offset_0_alias:
	.zero		0
	.zero		64


//--------------------- .nv.constant0._Z4Fan2PfS_S_ii --------------------------
	.section	.nv.constant0._Z4Fan2PfS_S_ii,"a",@progbits
	.sectionflags	@""
	.align	4
.nv.constant0._Z4Fan2PfS_S_ii:
	.zero		928


//--------------------- SYMBOLS --------------------------

	.type		.nv.reservedSmem.offset0,@object
	.size		.nv.reservedSmem.offset0,0x4
